	.headerflags	@"EF_CUDA_TEXMODE_UNIFIED EF_CUDA_64BIT_ADDRESS EF_CUDA_ACCELERATORS EF_CUDA_SM90 EF_CUDA_VIRTUAL_SM(EF_CUDA_SM90)"
	.elftype	@"ET_EXEC"


//--------------------- .nv.info                  --------------------------
	.section	.nv.info,"",@"SHT_CUDA_INFO"
	.align	4


	//----- nvinfo : EIATTR_REGCOUNT
	.align		4
        /*0000*/ 	.byte	0x04, 0x2f
        /*0002*/ 	.short	(.L_3 - .L_2)
	.align		4
.L_2:
        /*0004*/ 	.word	index@(triton_poi_fused__native_batch_norm_legit_no_training_relu_51)
        /*0008*/ 	.word	0x00000020


	//----- nvinfo : EIATTR_MIN_STACK_SIZE
	.align		4
.L_3:
        /*000c*/ 	.byte	0x04, 0x12
        /*000e*/ 	.short	(.L_5 - .L_4)
	.align		4
.L_4:
        /*0010*/ 	.word	index@(triton_poi_fused__native_batch_norm_legit_no_training_relu_51)
        /*0014*/ 	.word	0x00000000


	//----- nvinfo : EIATTR_FRAME_SIZE
	.align		4
.L_5:
        /*0018*/ 	.byte	0x04, 0x11
        /*001a*/ 	.short	(.L_7 - .L_6)
	.align		4
.L_6:
        /*001c*/ 	.word	index@(triton_poi_fused__native_batch_norm_legit_no_training_relu_51)
        /*0020*/ 	.word	0x00000000


	//----- nvinfo : EIATTR_MIN_STACK_SIZE
	.align		4
.L_7:
        /*0024*/ 	.byte	0x04, 0x12
        /*0026*/ 	.short	(.L_9 - .L_8)
	.align		4
.L_8:
        /*0028*/ 	.word	index@(triton_poi_fused__native_batch_norm_legit_no_training_relu_51)
        /*002c*/ 	.word	0x00000000
.L_9:


//--------------------- .nv.info.triton_poi_fused__native_batch_norm_legit_no_training_relu_51 --------------------------
	.section	.nv.info.triton_poi_fused__native_batch_norm_legit_no_training_relu_51,"",@"SHT_CUDA_INFO"
	.sectionflags	@""
	.align	4


	//----- nvinfo : EIATTR_CUDA_API_VERSION
	.align		4
        /*0000*/ 	.byte	0x04, 0x37
        /*0002*/ 	.short	(.L_11 - .L_10)
.L_10:
        /*0004*/ 	.word	0x0000007c


	//----- nvinfo : EIATTR_KPARAM_INFO
	.align		4
.L_11:
        /*0008*/ 	.byte	0x04, 0x17
        /*000a*/ 	.short	(.L_13 - .L_12)
.L_12:
        /*000c*/ 	.word	0x00000000
        /*0010*/ 	.short	0x0007
        /*0012*/ 	.short	0x0034
        /*0014*/ 	.byte	0x00, 0xf0, 0x11, 0x00


	//----- nvinfo : EIATTR_KPARAM_INFO
	.align		4
.L_13:
        /*0018*/ 	.byte	0x04, 0x17
        /*001a*/ 	.short	(.L_15 - .L_14)
.L_14:
        /*001c*/ 	.word	0x00000000
        /*0020*/ 	.short	0x0006
        /*0022*/ 	.short	0x0030
        /*0024*/ 	.byte	0x00, 0xf0, 0x11, 0x00


	//----- nvinfo : EIATTR_KPARAM_INFO
	.align		4
.L_15:
        /*0028*/ 	.byte	0x04, 0x17
        /*002a*/ 	.short	(.L_17 - .L_16)
.L_16:
        /*002c*/ 	.word	0x00000000
        /*0030*/ 	.short	0x0005
        /*0032*/ 	.short	0x0028
        /*0034*/ 	.byte	0x00, 0xf4, 0x21, 0x00


	//----- nvinfo : EIATTR_KPARAM_INFO
	.align		4
.L_17:
        /*0038*/ 	.byte	0x04, 0x17
        /*003a*/ 	.short	(.L_19 - .L_18)
.L_18:
        /*003c*/ 	.word	0x00000000
        /*0040*/ 	.short	0x0004
        /*0042*/ 	.short	0x0020
        /*0044*/ 	.byte	0x00, 0xf4, 0x21, 0x00


	//----- nvinfo : EIATTR_KPARAM_INFO
	.align		4
.L_19:
        /*0048*/ 	.byte	0x04, 0x17
        /*004a*/ 	.short	(.L_21 - .L_20)
.L_20:
        /*004c*/ 	.word	0x00000000
        /*0050*/ 	.short	0x0003
        /*0052*/ 	.short	0x0018
        /*0054*/ 	.byte	0x00, 0xf4, 0x21, 0x00


	//----- nvinfo : EIATTR_KPARAM_INFO
	.align		4
.L_21:
        /*0058*/ 	.byte	0x04, 0x17
        /*005a*/ 	.short	(.L_23 - .L_22)
.L_22:
        /*005c*/ 	.word	0x00000000
        /*0060*/ 	.short	0x0002
        /*0062*/ 	.short	0x0010
        /*0064*/ 	.byte	0x00, 0xf4, 0x21, 0x00


	//----- nvinfo : EIATTR_KPARAM_INFO
	.align		4
.L_23:
        /*0068*/ 	.byte	0x04, 0x17
        /*006a*/ 	.short	(.L_25 - .L_24)
.L_24:
        /*006c*/ 	.word	0x00000000
        /*0070*/ 	.short	0x0001
        /*0072*/ 	.short	0x0008
        /*0074*/ 	.byte	0x00, 0xf4, 0x21, 0x00


	//----- nvinfo : EIATTR_KPARAM_INFO
	.align		4
.L_25:
        /*0078*/ 	.byte	0x04, 0x17
        /*007a*/ 	.short	(.L_27 - .L_26)
.L_26:
        /*007c*/ 	.word	0x00000000
        /*0080*/ 	.short	0x0000
        /*0082*/ 	.short	0x0000
        /*0084*/ 	.byte	0x00, 0xf4, 0x21, 0x00


	//----- nvinfo : EIATTR_SPARSE_MMA_MASK
	.align		4
.L_27:
        /*0088*/ 	.byte	0x03, 0x50
        /*008a*/ 	.short	0x0000


	//----- nvinfo : EIATTR_MAXREG_COUNT
	.align		4
        /*008c*/ 	.byte	0x03, 0x1b
        /*008e*/ 	.short	0x00ff


	//----- nvinfo : EIATTR_EXIT_INSTR_OFFSETS
	.align		4
        /*0090*/ 	.byte	0x04, 0x1c
        /*0092*/ 	.short	(.L_29 - .L_28)


	//   ....[0]....
.L_28:
        /*0094*/ 	.word	0x00001230


	//   ....[1]....
        /*0098*/ 	.word	0x00001300


	//----- nvinfo : EIATTR_REQNTID
	.align		4
.L_29:
        /*009c*/ 	.byte	0x04, 0x10
        /*009e*/ 	.short	(.L_31 - .L_30)
.L_30:
        /*00a0*/ 	.word	0x00000100
        /*00a4*/ 	.word	0x00000001
        /*00a8*/ 	.word	0x00000001


	//----- nvinfo : EIATTR_CBANK_PARAM_SIZE
	.align		4
.L_31:
        /*00ac*/ 	.byte	0x03, 0x19
        /*00ae*/ 	.short	0x0038


	//----- nvinfo : EIATTR_PARAM_CBANK
	.align		4
        /*00b0*/ 	.byte	0x04, 0x0a
        /*00b2*/ 	.short	(.L_33 - .L_32)
	.align		4
.L_32:
        /*00b4*/ 	.word	index@(.nv.constant0.triton_poi_fused__native_batch_norm_legit_no_training_relu_51)
        /*00b8*/ 	.short	0x0210
        /*00ba*/ 	.short	0x0038


	//----- nvinfo : EIATTR_SW_WAR
	.align		4
.L_33:
        /*00bc*/ 	.byte	0x04, 0x36
        /*00be*/ 	.short	(.L_35 - .L_34)
.L_34:
        /*00c0*/ 	.word	0x00000008
.L_35:


//--------------------- .nv.callgraph             --------------------------
	.section	.nv.callgraph,"",@"SHT_CUDA_CALLGRAPH"
	.align	4
	.sectionentsize	8
	.align		4
        /*0000*/ 	.word	0x00000000
	.align		4
        /*0004*/ 	.word	0xffffffff
	.align		4
        /*0008*/ 	.word	0x00000000
	.align		4
        /*000c*/ 	.word	0xfffffffe
	.align		4
        /*0010*/ 	.word	0x00000000
	.align		4
        /*0014*/ 	.word	0xfffffffd
	.align		4
        /*0018*/ 	.word	0x00000000
	.align		4
        /*001c*/ 	.word	0xfffffffc


//--------------------- .nv.constant4             --------------------------
	.section	.nv.constant4,"a",@progbits
	.align	8
	.align		8
.nv.constant4:
        /*0000*/ 	.dword	_$_str
	.align		8
        /*0008*/ 	.dword	_$_str_$_2


//--------------------- .text.triton_poi_fused__native_batch_norm_legit_no_training_relu_51 --------------------------
	.section	.text.triton_poi_fused__native_batch_norm_legit_no_training_relu_51,"ax",@progbits
	.sectionflags	@"SHF_BARRIERS=1"
	.align	128
        .global         triton_poi_fused__native_batch_norm_legit_no_training_relu_51
        .type           triton_poi_fused__native_batch_norm_legit_no_training_relu_51,@function
        .size           triton_poi_fused__native_batch_norm_legit_no_training_relu_51,(.L_x_1 - triton_poi_fused__native_batch_norm_legit_no_training_relu_51)
        .other          triton_poi_fused__native_batch_norm_legit_no_training_relu_51,@"STO_CUDA_ENTRY STV_DEFAULT"
triton_poi_fused__native_batch_norm_legit_no_training_relu_51:
.text.triton_poi_fused__native_batch_norm_legit_no_training_relu_51:
[----:B------:R-:W0:Y:S01]  /*0000*/  LDC R1, c[0x0][0x28] ;  /* 0x00000a00ff017b82 */ /* 0x000e220000000800 */
[----:B------:R-:W1:Y:S07]  /*0010*/  S2R R21, SR_TID.X ;  /* 0x0000000000157919 */ /* 0x000e6e0000002100 */
[----:B------:R-:W2:Y:S01]  /*0020*/  LDC.64 R16, c[0x0][0x210] ;  /* 0x00008400ff107b82 */ /* 0x000ea20000000a00 */
[----:B------:R-:W-:Y:S01]  /*0030*/  ULDC.64 UR6, c[0x0][0x208] ;  /* 0x0000820000067ab9 */ /* 0x000fe20000000a00 */
[----:B------:R-:W3:Y:S01]  /*0040*/  S2R R0, SR_CTAID.Y ;  /* 0x0000000000007919 */ /* 0x000ee20000002600 */
[----:B------:R-:W4:Y:S01]  /*0050*/  S2R R2, SR_CTAID.X ;  /* 0x0000000000027919 */ /* 0x000f220000002500 */
[----:B-1----:R-:W-:Y:S01]  /*0060*/  IMAD.SHL.U32 R3, R21, 0x4, RZ ;  /* 0x0000000415037824 */ /* 0x002fe200078e00ff */
[----:B------:R-:W-:-:S04]  /*0070*/  SHF.R.U32.HI R7, RZ, 0x6, R21 ;  /* 0x00000006ff077819 */ /* 0x000fc80000011615 */
[----:B------:R-:W-:Y:S02]  /*0080*/  LOP3.LUT R5, R3, 0xfc, RZ, 0xc0, !PT ;  /* 0x000000fc03057812 */ /* 0x000fe400078ec0ff */
[----:B------:R-:W-:Y:S01]  /*0090*/  SGXT.U32 R7, R7, 0x2 ;  /* 0x000000020707781a */ /* 0x000fe20000000000 */
[----:B----4-:R-:W-:Y:S01]  /*00a0*/  IMAD.SHL.U32 R2, R2, 0x10, RZ ;  /* 0x0000001002027824 */ /* 0x010fe200078e00ff */
[----:B---3--:R-:W-:-:S04]  /*00b0*/  PRMT R5, R5, 0x6540, R0 ;  /* 0x0000654005057816 */ /* 0x008fc80000000000 */
[C---:B------:R-:W-:Y:S01]  /*00c0*/  ISETP.GE.AND P0, PT, R5.reuse, 0x500, PT ;  /* 0x000005000500780c */ /* 0x040fe20003f06270 */
[----:B------:R-:W-:Y:S01]  /*00d0*/  IMAD.HI R4, R5, 0x66666667, RZ ;  /* 0x6666666705047827 */ /* 0x000fe200078e02ff */
[----:B------:R-:W-:Y:S02]  /*00e0*/  LOP3.LUT R18, R2, R7, RZ, 0xfc, !PT ;  /* 0x0000000702127212 */ /* 0x000fe400078efcff */
[----:B------:R-:W-:Y:S02]  /*00f0*/  CS2R R6, SRZ ;  /* 0x0000000000067805 */ /* 0x000fe4000001ff00 */
[----:B------:R-:W-:Y:S02]  /*0100*/  SHF.R.U32.HI R9, RZ, 0x1f, R4 ;  /* 0x0000001fff097819 */ /* 0x000fe40000011604 */
[----:B------:R-:W-:Y:S02]  /*0110*/  ISETP.LT.AND P1, PT, R18, 0x40, !P0 ;  /* 0x000000401200780c */ /* 0x000fe40004721270 */
[----:B------:R-:W-:-:S02]  /*0120*/  LEA.HI.SX32 R4, R4, R9, 0x19 ;  /* 0x0000000904047211 */ /* 0x000fc400078fcaff */
[----:B------:R-:W-:-:S03]  /*0130*/  LOP3.LUT R8, R18, 0x4, RZ, 0xfc, !PT ;  /* 0x0000000412087812 */ /* 0x000fc600078efcff */
[----:B------:R-:W-:Y:S01]  /*0140*/  IMAD R5, R4, -0x140, R5 ;  /* 0xfffffec004057824 */ /* 0x000fe200078e0205 */
[----:B------:R-:W-:Y:S02]  /*0150*/  ISETP.LT.AND P2, PT, R8, 0x40, !P0 ;  /* 0x000000400800780c */ /* 0x000fe40004741270 */
[----:B------:R-:W-:Y:S01]  /*0160*/  CS2R R8, SRZ ;  /* 0x0000000000087805 */ /* 0x000fe2000001ff00 */
[----:B------:R-:W-:Y:S01]  /*0170*/  IMAD R19, R4, 0x5000, R5 ;  /* 0x0000500004137824 */ /* 0x000fe200078e0205 */
[----:B------:R-:W-:-:S03]  /*0180*/  CS2R R4, SRZ ;  /* 0x0000000000047805 */ /* 0x000fc6000001ff00 */
[----:B------:R-:W-:-:S04]  /*0190*/  IMAD R19, R18, 0x140, R19 ;  /* 0x0000014012137824 */ /* 0x000fc800078e0213 */
[----:B--2---:R-:W-:-:S05]  /*01a0*/  IMAD.WIDE R14, R19, 0x4, R16 ;  /* 0x00000004130e7825 */ /* 0x004fca00078e0210 */
[----:B------:R1:W2:Y:S01]  /*01b0*/  @P1 LDG.E.EL.128 R4, desc[UR6][R14.64] ;  /* 0x000000060e041981 */ /* 0x0002a2000c2e1d00 */
[----:B------:R-:W-:Y:S01]  /*01c0*/  VIADD R23, R19, 0x500 ;  /* 0x0000050013177836 */ /* 0x000fe20000000000 */
[----:B------:R-:W-:Y:S02]  /*01d0*/  CS2R R10, SRZ ;  /* 0x00000000000a7805 */ /* 0x000fe4000001ff00 */
[----:B------:R-:W-:Y:S01]  /*01e0*/  LOP3.LUT R12, R18, 0x8, RZ, 0xfc, !PT ;  /* 0x00000008120c7812 */ /* 0x000fe200078efcff */
[----:B------:R-:W-:-:S03]  /*01f0*/  IMAD.WIDE R22, R23, 0x4, R16 ;  /* 0x0000000417167825 */ /* 0x000fc600078e0210 */
[----:B------:R-:W-:Y:S02]  /*0200*/  ISETP.LT.AND P1, PT, R12, 0x40, !P0 ;  /* 0x000000400c00780c */ /* 0x000fe40004721270 */
[----:B------:R3:W4:Y:S01]  /*0210*/  @P2 LDG.E.EL.128 R8, desc[UR6][R22.64] ;  /* 0x0000000616082981 */ /* 0x000722000c2e1d00 */
[----:B------:R-:W-:Y:S01]  /*0220*/  VIADD R25, R19, 0xa00 ;  /* 0x00000a0013197836 */ /* 0x000fe20000000000 */
[----:B------:R-:W-:Y:S02]  /*0230*/  CS2R R12, SRZ ;  /* 0x00000000000c7805 */ /* 0x000fe4000001ff00 */
[----:B-1----:R-:W-:Y:S01]  /*0240*/  CS2R R14, SRZ ;  /* 0x00000000000e7805 */ /* 0x002fe2000001ff00 */
[----:B------:R-:W-:-:S06]  /*0250*/  IMAD.WIDE R24, R25, 0x4, R16 ;  /* 0x0000000419187825 */ /* 0x000fcc00078e0210 */
[----:B------:R-:W5:Y:S01]  /*0260*/  @P1 LDG.E.EL.128 R12, desc[UR6][R24.64] ;  /* 0x00000006180c1981 */ /* 0x000f62000c2e1d00 */
[----:B------:R-:W-:Y:S01]  /*0270*/  LOP3.LUT R18, R18, 0xc, RZ, 0xfc, !PT ;  /* 0x0000000c12127812 */ /* 0x000fe200078efcff */
[----:B------:R-:W-:-:S03]  /*0280*/  VIADD R27, R19, 0xf00 ;  /* 0x00000f00131b7836 */ /* 0x000fc60000000000 */
[----:B------:R-:W-:Y:S01]  /*0290*/  ISETP.LT.AND P0, PT, R18, 0x40, !P0 ;  /* 0x000000401200780c */ /* 0x000fe20004701270 */
[----:B------:R-:W-:Y:S01]  /*02a0*/  IMAD.WIDE R26, R27, 0x4, R16 ;  /* 0x000000041b1a7825 */ /* 0x000fe200078e0210 */
[----:B------:R-:W-:Y:S02]  /*02b0*/  CS2R R16, SRZ ;  /* 0x0000000000107805 */ /* 0x000fe4000001ff00 */
[----:B------:R-:W-:-:S09]  /*02c0*/  CS2R R18, SRZ ;  /* 0x0000000000127805 */ /* 0x000fd2000001ff00 */
[----:B------:R1:W5:Y:S01]  /*02d0*/  @P0 LDG.E.EL.128 R16, desc[UR6][R26.64] ;  /* 0x000000061a100981 */ /* 0x000362000c2e1d00 */
[----:B------:R-:W1:Y:S01]  /*02e0*/  S2UR UR5, SR_CgaCtaId ;  /* 0x00000000000579c3 */ /* 0x000e620000008800 */
[----:B------:R-:W-:Y:S01]  /*02f0*/  UMOV UR4, 0x400 ;  /* 0x0000040000047882 */ /* 0x000fe20000000000 */
[----:B------:R-:W-:Y:S02]  /*0300*/  SHF.R.U32.HI R20, RZ, 0x2, R21 ;  /* 0x00000002ff147819 */ /* 0x000fe40000011615 */
[----:B---3--:R-:W-:Y:S02]  /*0310*/  LOP3.LUT R22, R3, 0x3fc, RZ, 0xc0, !PT ;  /* 0x000003fc03167812 */ /* 0x008fe400078ec0ff */
[----:B------:R-:W-:Y:S02]  /*0320*/  LOP3.LUT R20, R20, 0x30, RZ, 0xc0, !PT ;  /* 0x0000003014147812 */ /* 0x000fe400078ec0ff */
[----:B------:R-:W-:Y:S01]  /*0330*/  PRMT R29, R21, 0x6540, R0 ;  /* 0x00006540151d7816 */ /* 0x000fe20000000000 */
[----:B01----:R-:W0:Y:S03]  /*0340*/  LDC.64 R26, c[0x0][0x220] ;  /* 0x00008800ff1a7b82 */ /* 0x003e260000000a00 */
[----:B------:R-:W-:Y:S01]  /*0350*/  ISETP.GE.AND P0, PT, R29, 0x500, PT ;  /* 0x000005001d00780c */ /* 0x000fe20003f06270 */
[----:B------:R-:W-:-:S06]  /*0360*/  UPRMT UR4, UR5, 0x654, UR4 ;  /* 0x0000065405047896 */ /* 0x000fcc0008000004 */
[----:B------:R-:W-:Y:S02]  /*0370*/  IADD3 R23, R20, UR4, RZ ;  /* 0x0000000414177c10 */ /* 0x000fe4000fffe0ff */
[----:B------:R-:W-:-:S03]  /*0380*/  LOP3.LUT R20, R21, 0xff, RZ, 0xc0, !PT ;  /* 0x000000ff15147812 */ /* 0x000fc600078ec0ff */
[----:B------:R-:W-:Y:S01]  /*0390*/  IMAD R22, R22, 0x4, R23 ;  /* 0x0000000416167824 */ /* 0x000fe200078e0217 */
[----:B------:R-:W-:-:S04]  /*03a0*/  LEA R20, R20, UR4, 0x2 ;  /* 0x0000000414147c11 */ /* 0x000fc8000f8e10ff */
[----:B--2---:R-:W-:Y:S01]  /*03b0*/  STS.128 [R22], R4 ;  /* 0x0000000416007388 */ /* 0x004fe20000000c00 */
[----:B------:R-:W-:Y:S06]  /*03c0*/  BAR.SYNC.DEFER_BLOCKING 0x0 ;  /* 0x0000000000007b1d */ /* 0x000fec0000010000 */
[----:B------:R-:W-:Y:S04]  /*03d0*/  LDS R25, [R20] ;  /* 0x0000000014197984 */ /* 0x000fe80000000800 */
[----:B------:R-:W-:Y:S04]  /*03e0*/  LDS R24, [R20+0x410] ;  /* 0x0004100014187984 */ /* 0x000fe80000000800 */
[----:B------:R-:W-:Y:S04]  /*03f0*/  LDS R23, [R20+0x820] ;  /* 0x0008200014177984 */ /* 0x000fe80000000800 */
[----:B------:R-:W-:Y:S01]  /*0400*/  LDS R28, [R20+0xc30] ;  /* 0x000c3000141c7984 */ /* 0x000fe20000000800 */
[----:B------:R-:W-:Y:S06]  /*0410*/  BAR.SYNC.DEFER_BLOCKING 0x0 ;  /* 0x0000000000007b1d */ /* 0x000fec0000010000 */
[----:B----4-:R1:W-:Y:S02]  /*0420*/  STS.128 [R22], R8 ;  /* 0x0000000816007388 */ /* 0x0103e40000000c00 */
[----:B------:R-:W-:Y:S01]  /*0430*/  BAR.SYNC.DEFER_BLOCKING 0x0 ;  /* 0x0000000000007b1d */ /* 0x000fe20000010000 */
[----:B-1----:R-:W-:-:S07]  /*0440*/  IMAD.HI R8, R29, 0x66666667, RZ ;  /* 0x666666671d087827 */ /* 0x002fce00078e02ff */
[----:B------:R-:W1:Y:S01]  /*0450*/  LDC.64 R10, c[0x0][0x230] ;  /* 0x00008c00ff0a7b82 */ /* 0x000e620000000a00 */
[----:B------:R-:W-:-:S04]  /*0460*/  SHF.R.U32.HI R9, RZ, 0x1f, R8 ;  /* 0x0000001fff097819 */ /* 0x000fc80000011608 */
[----:B------:R-:W-:Y:S01]  /*0470*/  LEA.HI.SX32 R8, R8, R9, 0x19 ;  /* 0x0000000908087211 */ /* 0x000fe200078fcaff */
[----:B------:R-:W2:Y:S04]  /*0480*/  LDS R4, [R20] ;  /* 0x0000000014047984 */ /* 0x000ea80000000800 */
[----:B------:R-:W3:Y:S04]  /*0490*/  LDS R7, [R20+0x410] ;  /* 0x0004100014077984 */ /* 0x000ee80000000800 */
[----:B------:R-:W4:Y:S04]  /*04a0*/  LDS R6, [R20+0x820] ;  /* 0x0008200014067984 */ /* 0x000f280000000800 */
[----:B------:R-:W1:Y:S01]  /*04b0*/  LDS R5, [R20+0xc30] ;  /* 0x000c300014057984 */ /* 0x000e620000000800 */
[----:B------:R-:W-:Y:S06]  /*04c0*/  BAR.SYNC.DEFER_BLOCKING 0x0 ;  /* 0x0000000000007b1d */ /* 0x000fec0000010000 */
[----:B-----5:R5:W-:Y:S02]  /*04d0*/  STS.128 [R22], R12 ;  /* 0x0000000c16007388 */ /* 0x020be40000000c00 */
[----:B------:R-:W-:Y:S01]  /*04e0*/  BAR.SYNC.DEFER_BLOCKING 0x0 ;  /* 0x0000000000007b1d */ /* 0x000fe20000010000 */
[----:B-----5:R-:W-:-:S07]  /*04f0*/  IMAD R15, R8, -0x140, R29 ;  /* 0xfffffec0080f7824 */ /* 0x020fce00078e021d */
[----:B------:R-:W5:Y:S01]  /*0500*/  LDC.64 R8, c[0x0][0x218] ;  /* 0x00008600ff087b82 */ /* 0x000f620000000a00 */
[----:B0-----:R-:W-:Y:S01]  /*0510*/  IMAD.WIDE R26, R15, 0x4, R26 ;  /* 0x000000040f1a7825 */ /* 0x001fe200078e021a */
[----:B------:R-:W0:Y:S04]  /*0520*/  LDS R29, [R20] ;  /* 0x00000000141d7984 */ /* 0x000e280000000800 */
[----:B------:R-:W0:Y:S04]  /*0530*/  LDS R14, [R20+0x410] ;  /* 0x00041000140e7984 */ /* 0x000e280000000800 */
[----:B------:R-:W0:Y:S04]  /*0540*/  LDS R13, [R20+0x820] ;  /* 0x00082000140d7984 */ /* 0x000e280000000800 */
[----:B------:R-:W0:Y:S01]  /*0550*/  LDS R12, [R20+0xc30] ;  /* 0x000c3000140c7984 */ /* 0x000e220000000800 */
[----:B------:R-:W-:Y:S06]  /*0560*/  BAR.SYNC.DEFER_BLOCKING 0x0 ;  /* 0x0000000000007b1d */ /* 0x000fec0000010000 */
[----:B------:R1:W-:Y:S02]  /*0570*/  STS.128 [R22], R16 ;  /* 0x0000001016007388 */ /* 0x0003e40000000c00 */
[----:B------:R-:W-:Y:S01]  /*0580*/  BAR.SYNC.DEFER_BLOCKING 0x0 ;  /* 0x0000000000007b1d */ /* 0x000fe20000010000 */
[----:B-1----:R-:W-:-:S06]  /*0590*/  IMAD.MOV.U32 R16, RZ, RZ, RZ ;  /* 0x000000ffff107224 */ /* 0x002fcc00078e00ff */
[----:B------:R1:W2:Y:S01]  /*05a0*/  @!P0 LDG.E.EL R16, desc[UR6][R26.64] ;  /* 0x000000061a108981 */ /* 0x0002a2000c2e1900 */
[----:B-----5:R-:W-:-:S03]  /*05b0*/  IMAD.WIDE R8, R15, 0x4, R8 ;  /* 0x000000040f087825 */ /* 0x020fc600078e0208 */
[----:B------:R-:W5:Y:S01]  /*05c0*/  LDS R17, [R20] ;  /* 0x0000000014117984 */ /* 0x000f620000000800 */
[----:B------:R-:W-:-:S03]  /*05d0*/  IMAD.WIDE R10, R15, 0x4, R10 ;  /* 0x000000040f0a7825 */ /* 0x000fc600078e020a */
[----:B------:R-:W0:Y:S01]  /*05e0*/  LDS R19, [R20+0x410] ;  /* 0x0004100014137984 */ /* 0x000e220000000800 */
[----:B-1----:R-:W-:-:S06]  /*05f0*/  IMAD.MOV.U32 R26, RZ, RZ, RZ ;  /* 0x000000ffff1a7224 */ /* 0x002fcc00078e00ff */
[----:B------:R1:W3:Y:S01]  /*0600*/  @!P0 LDG.E.EL R26, desc[UR6][R8.64] ;  /* 0x00000006081a8981 */ /* 0x0002e2000c2e1900 */
[----:B------:R-:W-:Y:S01]  /*0610*/  IMAD.MOV.U32 R18, RZ, RZ, RZ ;  /* 0x000000ffff127224 */ /* 0x000fe200078e00ff */
[----:B-1----:R-:W1:Y:S02]  /*0620*/  LDC.64 R8, c[0x0][0x228] ;  /* 0x00008a00ff087b82 */ /* 0x002e640000000a00 */
[----:B-1----:R-:W-:Y:S01]  /*0630*/  IMAD.WIDE R8, R15, 0x4, R8 ;  /* 0x000000040f087825 */ /* 0x002fe200078e0208 */
[----:B------:R-:W-:-:S04]  /*0640*/  HFMA2.MMA R15, -RZ, RZ, 0, 0 ;  /* 0x00000000ff0f7435 */ /* 0x000fc800000001ff */
[----:B------:R1:W5:Y:S06]  /*0650*/  @!P0 LDG.E.EL R18, desc[UR6][R8.64] ;  /* 0x0000000608128981 */ /* 0x00036c000c2e1900 */
[----:B------:R0:W5:Y:S01]  /*0660*/  @!P0 LDG.E.EL R15, desc[UR6][R10.64] ;  /* 0x000000060a0f8981 */ /* 0x000162000c2e1900 */
[----:B------:R-:W4:Y:S01]  /*0670*/  S2UR UR4, SR_CgaCtaId ;  /* 0x00000000000479c3 */ /* 0x000f220000008800 */
[----:B------:R-:W-:Y:S01]  /*0680*/  SHF.R.U32.HI R21, RZ, 0x2, R21 ;  /* 0x00000002ff157819 */ /* 0x000fe20000011615 */
[----:B------:R-:W-:Y:S01]  /*0690*/  UMOV UR5, 0x400 ;  /* 0x0000040000057882 */ /* 0x000fe20000000000 */
[----:B-1----:R-:W1:Y:S01]  /*06a0*/  LDS R9, [R20+0x820] ;  /* 0x0008200014097984 */ /* 0x002e620000000800 */
[----:B------:R-:W-:Y:S01]  /*06b0*/  IMAD.MOV.U32 R8, RZ, RZ, 0x3e800000 ;  /* 0x3e800000ff087424 */ /* 0x000fe200078e00ff */
[----:B------:R-:W-:-:S02]  /*06c0*/  SGXT.U32 R21, R21, 0x6 ;  /* 0x000000061515781a */ /* 0x000fc40000000000 */
[----:B0-----:R-:W0:Y:S02]  /*06d0*/  LDS R11, [R20+0xc30] ;  /* 0x000c3000140b7984 */ /* 0x001e240000000800 */
[----:B------:R-:W-:Y:S01]  /*06e0*/  PRMT R0, R21, 0x6540, R0 ;  /* 0x0000654015007816 */ /* 0x000fe20000000000 */
[----:B----4-:R-:W-:Y:S01]  /*06f0*/  UPRMT UR4, UR4, 0x654, UR5 ;  /* 0x0000065404047896 */ /* 0x010fe20008000005 */
[----:B------:R-:W-:Y:S01]  /*0700*/  BAR.SYNC.DEFER_BLOCKING 0x0 ;  /* 0x0000000000007b1d */ /* 0x000fe20000010000 */
[----:B--2---:R-:W-:-:S05]  /*0710*/  FADD R22, R16, 0.0010000000474974513054 ;  /* 0x3a83126f10167421 */ /* 0x004fca0000000000 */
[----:B------:R-:W2:Y:S01]  /*0720*/  S2R R16, SR_TID.X ;  /* 0x0000000000107919 */ /* 0x000ea20000002100 */
[----:B------:R-:W4:Y:S01]  /*0730*/  MUFU.SQRT R27, R22 ;  /* 0x00000016001b7308 */ /* 0x000f220000002000 */
[--C-:B---3--:R-:W-:Y:S01]  /*0740*/  FADD R4, R4, -R26.reuse ;  /* 0x8000001a04047221 */ /* 0x108fe20000000000 */
[--C-:B------:R-:W-:Y:S01]  /*0750*/  FADD R7, R7, -R26.reuse ;  /* 0x8000001a07077221 */ /* 0x100fe20000000000 */
[--C-:B------:R-:W-:Y:S01]  /*0760*/  FADD R25, R25, -R26.reuse ;  /* 0x8000001a19197221 */ /* 0x100fe20000000000 */
[C---:B----4-:R-:W-:Y:S01]  /*0770*/  FSETP.GT.AND P0, PT, R27.reuse, 8.50705917302346158658e+37, PT ;  /* 0x7e8000001b00780b */ /* 0x050fe20003f04000 */
[--C-:B------:R-:W-:Y:S01]  /*0780*/  FADD R21, R24, -R26.reuse ;  /* 0x8000001a18157221 */ /* 0x100fe20000000000 */
[----:B------:R-:W-:Y:S01]  /*0790*/  FSETP.GEU.AND P1, PT, R27, 1.175494350822287508e-38, PT ;  /* 0x008000001b00780b */ /* 0x000fe20003f2e000 */
[--C-:B------:R-:W-:Y:S01]  /*07a0*/  FADD R23, R23, -R26.reuse ;  /* 0x8000001a17177221 */ /* 0x100fe20000000000 */
[----:B------:R-:W-:Y:S01]  /*07b0*/  FSEL R8, R8, 1, P0 ;  /* 0x3f80000008087808 */ /* 0x000fe20000000000 */
[--C-:B------:R-:W-:Y:S01]  /*07c0*/  FADD R6, R6, -R26.reuse ;  /* 0x8000001a06067221 */ /* 0x100fe20000000000 */
[--C-:B------:R-:W-:Y:S01]  /*07d0*/  FADD R5, R5, -R26.reuse ;  /* 0x8000001a05057221 */ /* 0x100fe20000000000 */
[--C-:B------:R-:W-:Y:S01]  /*07e0*/  FADD R29, R29, -R26.reuse ;  /* 0x8000001a1d1d7221 */ /* 0x100fe20000000000 */
[--C-:B------:R-:W-:Y:S01]  /*07f0*/  FADD R14, R14, -R26.reuse ;  /* 0x8000001a0e0e7221 */ /* 0x100fe20000000000 */
[--C-:B------:R-:W-:Y:S01]  /*0800*/  FADD R13, R13, -R26.reuse ;  /* 0x8000001a0d0d7221 */ /* 0x100fe20000000000 */
[--C-:B------:R-:W-:Y:S01]  /*0810*/  FADD R12, R12, -R26.reuse ;  /* 0x8000001a0c0c7221 */ /* 0x100fe20000000000 */
[--C-:B-----5:R-:W-:Y:S01]  /*0820*/  FADD R17, R17, -R26.reuse ;  /* 0x8000001a11117221 */ /* 0x120fe20000000000 */
[--C-:B------:R-:W-:Y:S01]  /*0830*/  FADD R19, R19, -R26.reuse ;  /* 0x8000001a13137221 */ /* 0x100fe20000000000 */
[----:B------:R-:W-:Y:S01]  /*0840*/  @P0 FMUL R27, R27, 0.25 ;  /* 0x3e8000001b1b0820 */ /* 0x000fe20000400000 */
[--C-:B-1----:R-:W-:Y:S01]  /*0850*/  FADD R9, R9, -R26.reuse ;  /* 0x8000001a09097221 */ /* 0x102fe20000000000 */
[----:B------:R-:W-:Y:S01]  /*0860*/  @!P1 FMUL R8, R8, 16777216 ;  /* 0x4b80000008089820 */ /* 0x000fe20000400000 */
[----:B0-----:R-:W-:Y:S01]  /*0870*/  FADD R11, R11, -R26 ;  /* 0x8000001a0b0b7221 */ /* 0x001fe20000000000 */
[----:B------:R-:W-:-:S04]  /*0880*/  @!P1 FMUL R27, R27, 16777216 ;  /* 0x4b8000001b1b9820 */ /* 0x000fc80000400000 */
[----:B------:R0:W1:Y:S02]  /*0890*/  MUFU.RCP R10, R27 ;  /* 0x0000001b000a7308 */ /* 0x0000640000001000 */
[----:B0-----:R-:W-:Y:S01]  /*08a0*/  FADD R27, R28, -R26 ;  /* 0x8000001a1c1b7221 */ /* 0x001fe20000000000 */
[----:B-1----:R-:W-:Y:S01]  /*08b0*/  FMUL R10, R10, R8 ;  /* 0x000000080a0a7220 */ /* 0x002fe20000400000 */
[----:B--2---:R-:W-:-:S03]  /*08c0*/  IMAD.SHL.U32 R8, R16, 0x10, RZ ;  /* 0x0000001010087824 */ /* 0x004fc600078e00ff */
[C---:B------:R-:W-:Y:S01]  /*08d0*/  FMUL R4, R10.reuse, R4 ;  /* 0x000000040a047220 */ /* 0x040fe20000400000 */
[----:B------:R-:W-:Y:S01]  /*08e0*/  FMUL R26, R10, R7 ;  /* 0x000000070a1a7220 */ /* 0x000fe20000400000 */
[----:B------:R-:W-:Y:S01]  /*08f0*/  LOP3.LUT R8, R8, 0xff0, RZ, 0xc0, !PT ;  /* 0x00000ff008087812 */ /* 0x000fe200078ec0ff */
[C---:B------:R-:W-:Y:S01]  /*0900*/  FMUL R28, R10.reuse, R27 ;  /* 0x0000001b0a1c7220 */ /* 0x040fe20000400000 */
[----:B------:R-:W-:Y:S01]  /*0910*/  FMUL R24, R10, R5 ;  /* 0x000000050a187220 */ /* 0x000fe20000400000 */
[-CC-:B------:R-:W-:Y:S01]  /*0920*/  FFMA R4, R4, R18.reuse, R15.reuse ;  /* 0x0000001204047223 */ /* 0x180fe2000000000f */
[----:B------:R-:W-:Y:S01]  /*0930*/  LEA.HI R20, R8, UR4, RZ, 0x1e ;  /* 0x0000000408147c11 */ /* 0x000fe2000f8ff0ff */
[----:B------:R-:W-:Y:S01]  /*0940*/  FMUL R5, R10, R21 ;  /* 0x000000150a057220 */ /* 0x000fe20000400000 */
[-CC-:B------:R-:W-:Y:S01]  /*0950*/  FFMA R28, R28, R18.reuse, R15.reuse ;  /* 0x000000121c1c7223 */ /* 0x180fe2000000000f */
[----:B------:R-:W-:Y:S01]  /*0960*/  FFMA R26, R26, R18, R15 ;  /* 0x000000121a1a7223 */ /* 0x000fe2000000000f */
[----:B------:R-:W-:Y:S01]  /*0970*/  FMUL R23, R10, R23 ;  /* 0x000000170a177220 */ /* 0x000fe20000400000 */
[----:B------:R-:W-:-:S02]  /*0980*/  IMAD R8, R8, 0x4, R20 ;  /* 0x0000000408087824 */ /* 0x000fc400078e0214 */
[C---:B------:R-:W-:Y:S01]  /*0990*/  FMUL R20, R10.reuse, R13 ;  /* 0x0000000d0a147220 */ /* 0x040fe20000400000 */
        /* <DEDUP_REMOVED lines=8> */
[----:B------:R-:W-:Y:S01]  /*0a20*/  FMUL R10, R10, R11 ;  /* 0x0000000b0a0a7220 */ /* 0x000fe20000400000 */
[-CC-:B------:R-:W-:Y:S01]  /*0a30*/  FFMA R5, R5, R18.reuse, R15.reuse ;  /* 0x0000001205057223 */ /* 0x180fe2000000000f */
[----:B------:R-:W-:Y:S01]  /*0a40*/  FSETP.GEU.AND P1, PT, R4, RZ, PT ;  /* 0x000000ff0400720b */ /* 0x000fe20003f2e000 */
[-CC-:B------:R-:W-:Y:S01]  /*0a50*/  FFMA R23, R23, R18.reuse, R15.reuse ;  /* 0x0000001217177223 */ /* 0x180fe2000000000f */
[-CC-:B------:R-:W-:Y:S01]  /*0a60*/  FFMA R20, R20, R18.reuse, R15.reuse ;  /* 0x0000001214147223 */ /* 0x180fe2000000000f */
[----:B------:R-:W-:Y:S01]  /*0a70*/  FSETP.GEU.AND P2, PT, R28, RZ, PT ;  /* 0x000000ff1c00720b */ /* 0x000fe20003f4e000 */
[-CC-:B------:R-:W-:Y:S01]  /*0a80*/  FFMA R14, R14, R18.reuse, R15.reuse ;  /* 0x000000120e0e7223 */ /* 0x180fe2000000000f */
[----:B------:R-:W-:Y:S01]  /*0a90*/  FSETP.GEU.AND P0, PT, R26, RZ, PT ;  /* 0x000000ff1a00720b */ /* 0x000fe20003f0e000 */
[-CC-:B------:R-:W-:Y:S01]  /*0aa0*/  FFMA R7, R7, R18.reuse, R15.reuse ;  /* 0x0000001207077223 */ /* 0x180fe2000000000f */
[-CC-:B------:R-:W-:Y:S01]  /*0ab0*/  FFMA R6, R6, R18.reuse, R15.reuse ;  /* 0x0000001206067223 */ /* 0x180fe2000000000f */
[-CC-:B------:R-:W-:Y:S01]  /*0ac0*/  FFMA R24, R24, R18.reuse, R15.reuse ;  /* 0x0000001218187223 */ /* 0x180fe2000000000f */
[-CC-:B------:R-:W-:Y:S01]  /*0ad0*/  FFMA R22, R22, R18.reuse, R15.reuse ;  /* 0x0000001216167223 */ /* 0x180fe2000000000f */
[-CC-:B------:R-:W-:Y:S01]  /*0ae0*/  FFMA R12, R12, R18.reuse, R15.reuse ;  /* 0x000000120c0c7223 */ /* 0x180fe2000000000f */
[-CC-:B------:R-:W-:Y:S01]  /*0af0*/  FFMA R17, R17, R18.reuse, R15.reuse ;  /* 0x0000001211117223 */ /* 0x180fe2000000000f */
[-CC-:B------:R-:W-:Y:S01]  /*0b00*/  FFMA R19, R19, R18.reuse, R15.reuse ;  /* 0x0000001213137223 */ /* 0x180fe2000000000f */
[-CC-:B------:R-:W-:Y:S01]  /*0b10*/  FFMA R9, R9, R18.reuse, R15.reuse ;  /* 0x0000001209097223 */ /* 0x180fe2000000000f */
[----:B------:R-:W-:Y:S01]  /*0b20*/  FFMA R10, R10, R18, R15 ;  /* 0x000000120a0a7223 */ /* 0x000fe2000000000f */
[----:B------:R-:W-:Y:S01]  /*0b30*/  FSEL R13, R4, RZ, P1 ;  /* 0x000000ff040d7208 */ /* 0x000fe20000800000 */
[----:B------:R-:W-:Y:S01]  /*0b40*/  IMAD.SHL.U32 R4, R16, 0x4, RZ ;  /* 0x0000000410047824 */ /* 0x000fe200078e00ff */
[----:B------:R-:W-:-:S02]  /*0b50*/  FSETP.GEU.AND P4, PT, R5, RZ, PT ;  /* 0x000000ff0500720b */ /* 0x000fc40003f8e000 */
[----:B------:R-:W-:Y:S01]  /*0b60*/  FSEL R11, R28, RZ, P2 ;  /* 0x000000ff1c0b7208 */ /* 0x000fe20001000000 */
[----:B------:R0:W-:Y:S01]  /*0b70*/  STS [R8+0x10], R13 ;  /* 0x0000100d08007388 */ /* 0x0001e20000000800 */
[----:B------:R-:W-:Y:S02]  /*0b80*/  FSEL R15, R26, RZ, P0 ;  /* 0x000000ff1a0f7208 */ /* 0x000fe40000000000 */
[----:B------:R-:W-:Y:S01]  /*0b90*/  FSETP.GEU.AND P3, PT, R23, RZ, PT ;  /* 0x000000ff1700720b */ /* 0x000fe20003f6e000 */
[----:B------:R1:W-:Y:S01]  /*0ba0*/  STS [R8+0xc], R11 ;  /* 0x00000c0b08007388 */ /* 0x0003e20000000800 */
[----:B------:R-:W-:Y:S02]  /*0bb0*/  FSETP.GEU.AND P0, PT, R20, RZ, PT ;  /* 0x000000ff1400720b */ /* 0x000fe40003f0e000 */
[----:B------:R-:W-:Y:S01]  /*0bc0*/  FSETP.GEU.AND P1, PT, R14, RZ, PT ;  /* 0x000000ff0e00720b */ /* 0x000fe20003f2e000 */
[----:B------:R-:W-:Y:S01]  /*0bd0*/  STS [R8+0x14], R15 ;  /* 0x0000140f08007388 */ /* 0x000fe20000000800 */
[----:B------:R-:W-:-:S02]  /*0be0*/  FSEL R5, R5, RZ, P4 ;  /* 0x000000ff05057208 */ /* 0x000fc40002000000 */
[----:B------:R-:W-:Y:S02]  /*0bf0*/  FSEL R23, R23, RZ, P3 ;  /* 0x000000ff17177208 */ /* 0x000fe40001800000 */
[----:B0-----:R-:W-:Y:S01]  /*0c00*/  FSEL R13, R20, RZ, P0 ;  /* 0x000000ff140d7208 */ /* 0x001fe20000000000 */
[----:B------:R0:W-:Y:S01]  /*0c10*/  STS [R8+0x4], R5 ;  /* 0x0000040508007388 */ /* 0x0001e20000000800 */
[----:B------:R-:W-:Y:S02]  /*0c20*/  FSETP.GEU.AND P3, PT, R24, RZ, PT ;  /* 0x000000ff1800720b */ /* 0x000fe40003f6e000 */
[----:B-1----:R-:W-:Y:S01]  /*0c30*/  FSEL R11, R14, RZ, P1 ;  /* 0x000000ff0e0b7208 */ /* 0x002fe20000800000 */
[----:B------:R1:W-:Y:S01]  /*0c40*/  STS [R8+0x8], R23 ;  /* 0x0000081708007388 */ /* 0x0003e20000000800 */
[----:B------:R-:W-:Y:S02]  /*0c50*/  FSETP.GEU.AND P0, PT, R9, RZ, PT ;  /* 0x000000ff0900720b */ /* 0x000fe40003f0e000 */
[----:B------:R-:W-:Y:S01]  /*0c60*/  FSETP.GEU.AND P2, PT, R22, RZ, PT ;  /* 0x000000ff1600720b */ /* 0x000fe20003f4e000 */
[----:B------:R-:W-:Y:S01]  /*0c70*/  STS [R8+0x24], R11 ;  /* 0x0000240b08007388 */ /* 0x000fe20000000800 */
[----:B------:R-:W-:-:S02]  /*0c80*/  FSETP.GEU.AND P1, PT, R19, RZ, PT ;  /* 0x000000ff1300720b */ /* 0x000fc40003f2e000 */
[----:B0-----:R-:W-:Y:S01]  /*0c90*/  FSEL R5, R24, RZ, P3 ;  /* 0x000000ff18057208 */ /* 0x001fe20001800000 */
[----:B------:R-:W-:Y:S01]  /*0ca0*/  STS [R8+0x28], R13 ;  /* 0x0000280d08007388 */ /* 0x000fe20000000800 */
[----:B------:R-:W-:Y:S02]  /*0cb0*/  FSEL R9, R9, RZ, P0 ;  /* 0x000000ff09097208 */ /* 0x000fe40000000000 */
[----:B-1----:R-:W-:Y:S01]  /*0cc0*/  FSEL R23, R22, RZ, P2 ;  /* 0x000000ff16177208 */ /* 0x002fe20001000000 */
[----:B------:R0:W-:Y:S01]  /*0cd0*/  STS [R8+0x1c], R5 ;  /* 0x00001c0508007388 */ /* 0x0001e20000000800 */
[----:B------:R-:W-:Y:S02]  /*0ce0*/  FSEL R19, R19, RZ, P1 ;  /* 0x000000ff13137208 */ /* 0x000fe40000800000 */
[----:B------:R-:W-:Y:S01]  /*0cf0*/  FSETP.GEU.AND P4, PT, R6, RZ, PT ;  /* 0x000000ff0600720b */ /* 0x000fe20003f8e000 */
[----:B------:R-:W-:Y:S01]  /*0d00*/  STS [R8+0x38], R9 ;  /* 0x0000380908007388 */ /* 0x000fe20000000800 */
[----:B------:R-:W-:-:S02]  /*0d10*/  FSETP.GEU.AND P3, PT, R12, RZ, PT ;  /* 0x000000ff0c00720b */ /* 0x000fc40003f6e000 */
[----:B------:R-:W-:Y:S01]  /*0d20*/  FSETP.GEU.AND P2, PT, R17, RZ, PT ;  /* 0x000000ff1100720b */ /* 0x000fe20003f4e000 */
[----:B------:R1:W-:Y:S01]  /*0d30*/  STS [R8+0x20], R23 ;  /* 0x0000201708007388 */ /* 0x0003e20000000800 */
[----:B------:R-:W-:Y:S02]  /*0d40*/  FSETP.GEU.AND P1, PT, R7, RZ, PT ;  /* 0x000000ff0700720b */ /* 0x000fe40003f2e000 */
[----:B------:R-:W-:Y:S01]  /*0d50*/  FSETP.GEU.AND P0, PT, R10, RZ, PT ;  /* 0x000000ff0a00720b */ /* 0x000fe20003f0e000 */
[----:B------:R2:W-:Y:S01]  /*0d60*/  STS [R8+0x34], R19 ;  /* 0x0000341308007388 */ /* 0x0005e20000000800 */
[----:B------:R-:W-:Y:S02]  /*0d70*/  FSEL R21, R6, RZ, P4 ;  /* 0x000000ff06157208 */ /* 0x000fe40002000000 */
[----:B------:R-:W-:Y:S02]  /*0d80*/  FSEL R15, R12, RZ, P3 ;  /* 0x000000ff0c0f7208 */ /* 0x000fe40001800000 */
[----:B0-----:R-:W-:Y:S01]  /*0d90*/  FSEL R5, R17, RZ, P2 ;  /* 0x000000ff11057208 */ /* 0x001fe20001000000 */
[----:B------:R0:W-:Y:S01]  /*0da0*/  STS [R8+0x18], R21 ;  /* 0x0000181508007388 */ /* 0x0001e20000000800 */
[----:B------:R-:W-:Y:S01]  /*0db0*/  FSEL R7, R7, RZ, P1 ;  /* 0x000000ff07077208 */ /* 0x000fe20000800000 */
[----:B-1----:R-:W-:Y:S01]  /*0dc0*/  IMAD.HI R23, R0, 0x66666667, RZ ;  /* 0x6666666700177827 */ /* 0x002fe200078e02ff */
[----:B------:R-:W-:Y:S01]  /*0dd0*/  FSEL R9, R10, RZ, P0 ;  /* 0x000000ff0a097208 */ /* 0x000fe20000000000 */
[----:B------:R-:W-:Y:S01]  /*0de0*/  STS [R8+0x2c], R15 ;  /* 0x00002c0f08007388 */ /* 0x000fe20000000800 */
[----:B------:R-:W-:-:S02]  /*0df0*/  LOP3.LUT R17, R4, 0x3fc, RZ, 0xc0, !PT ;  /* 0x000003fc04117812 */ /* 0x000fc400078ec0ff */
[----:B------:R-:W-:Y:S01]  /*0e00*/  LOP3.LUT R16, R16, 0xfc, RZ, 0xc0, !PT ;  /* 0x000000fc10107812 */ /* 0x000fe200078ec0ff */
[----:B------:R-:W-:Y:S01]  /*0e10*/  STS [R8+0x30], R5 ;  /* 0x0000300508007388 */ /* 0x000fe20000000800 */
[C---:B------:R-:W-:Y:S02]  /*0e20*/  LOP3.LUT R4, R17.reuse, 0x400, RZ, 0xfc, !PT ;  /* 0x0000040011047812 */ /* 0x040fe400078efcff */
[----:B------:R-:W-:Y:S01]  /*0e30*/  LOP3.LUT R6, R17, 0x800, RZ, 0xfc, !PT ;  /* 0x0000080011067812 */ /* 0x000fe200078efcff */
[----:B------:R-:W-:Y:S01]  /*0e40*/  STS [R8], R7 ;  /* 0x0000000708007388 */ /* 0x000fe20000000800 */
[----:B------:R-:W-:Y:S02]  /*0e50*/  SHF.R.U32.HI R4, RZ, 0x2, R4 ;  /* 0x00000002ff047819 */ /* 0x000fe40000011604 */
[----:B------:R-:W-:Y:S01]  /*0e60*/  SHF.R.U32.HI R6, RZ, 0x2, R6 ;  /* 0x00000002ff067819 */ /* 0x000fe20000011606 */
[----:B------:R-:W-:Y:S01]  /*0e70*/  STS [R8+0x3c], R9 ;  /* 0x00003c0908007388 */ /* 0x000fe20000000800 */
[----:B------:R-:W-:-:S02]  /*0e80*/  LOP3.LUT R4, R4, 0x1fc, RZ, 0xc0, !PT ;  /* 0x000001fc04047812 */ /* 0x000fc400078ec0ff */
[----:B------:R-:W-:Y:S02]  /*0e90*/  LOP3.LUT R6, R6, 0x2fc, RZ, 0xc0, !PT ;  /* 0x000002fc06067812 */ /* 0x000fe400078ec0ff */
[----:B------:R-:W-:Y:S01]  /*0ea0*/  IADD3 R16, R16, UR4, RZ ;  /* 0x0000000410107c10 */ /* 0x000fe2000fffe0ff */
[----:B------:R-:W-:Y:S01]  /*0eb0*/  VIADD R4, R4, UR4 ;  /* 0x0000000404047c36 */ /* 0x000fe20008000000 */
[----:B------:R-:W-:Y:S01]  /*0ec0*/  LOP3.LUT R18, R0, 0x80, RZ, 0xfc, !PT ;  /* 0x0000008000127812 */ /* 0x000fe200078efcff */
[----:B------:R-:W-:Y:S01]  /*0ed0*/  VIADD R6, R6, UR4 ;  /* 0x0000000406067c36 */ /* 0x000fe20008000000 */
[----:B--2---:R-:W-:Y:S01]  /*0ee0*/  LOP3.LUT R19, R0, 0x40, RZ, 0xfc, !PT ;  /* 0x0000004000137812 */ /* 0x004fe200078efcff */
[C---:B------:R-:W-:Y:S01]  /*0ef0*/  IMAD R16, R17.reuse, 0x4, R16 ;  /* 0x0000000411107824 */ /* 0x040fe200078e0210 */
[----:B------:R-:W-:Y:S01]  /*0f00*/  BAR.SYNC.DEFER_BLOCKING 0x0 ;  /* 0x0000000000007b1d */ /* 0x000fe20000010000 */
[C---:B------:R-:W-:Y:S01]  /*0f10*/  IMAD R24, R17.reuse, 0x4, R4 ;  /* 0x0000000411187824 */ /* 0x040fe200078e0204 */
[----:B------:R-:W-:Y:S01]  /*0f20*/  LEA R26, R17, R6, 0x2 ;  /* 0x00000006111a7211 */ /* 0x000fe200078e10ff */
[----:B0-----:R-:W-:Y:S01]  /*0f30*/  IMAD.HI R21, R18, 0x66666667, RZ ;  /* 0x6666666712157827 */ /* 0x001fe200078e02ff */
[----:B------:R-:W-:-:S03]  /*0f40*/  SHF.R.U32.HI R22, RZ, 0x1f, R23 ;  /* 0x0000001fff167819 */ /* 0x000fc60000011617 */
[----:B------:R-:W-:Y:S01]  /*0f50*/  IMAD.HI R20, R19, 0x66666667, RZ ;  /* 0x6666666713147827 */ /* 0x000fe200078e02ff */
[----:B------:R-:W-:Y:S02]  /*0f60*/  LEA.HI.SX32 R23, R23, R22, 0x19 ;  /* 0x0000001617177211 */ /* 0x000fe400078fcaff */
[----:B------:R-:W-:Y:S02]  /*0f70*/  SHF.R.U32.HI R22, RZ, 0x1f, R21 ;  /* 0x0000001fff167819 */ /* 0x000fe40000011615 */
[----:B------:R-:W-:Y:S01]  /*0f80*/  SHF.R.U32.HI R25, RZ, 0x1f, R20 ;  /* 0x0000001fff197819 */ /* 0x000fe20000011614 */
[----:B------:R-:W-:Y:S01]  /*0f90*/  IMAD R27, R23, -0x140, R0 ;  /* 0xfffffec0171b7824 */ /* 0x000fe200078e0200 */
[----:B------:R-:W-:Y:S02]  /*0fa0*/  LEA.HI.SX32 R21, R21, R22, 0x19 ;  /* 0x0000001615157211 */ /* 0x000fe400078fcaff */
[----:B------:R-:W-:-:S03]  /*0fb0*/  LEA.HI.SX32 R20, R20, R25, 0x19 ;  /* 0x0000001914147211 */ /* 0x000fc600078fcaff */
[----:B------:R-:W-:Y:S01]  /*0fc0*/  IMAD R25, R21, -0x140, R18 ;  /* 0xfffffec015197824 */ /* 0x000fe200078e0212 */
[----:B------:R-:W-:Y:S04]  /*0fd0*/  LDS R4, [R16] ;  /* 0x0000000010047984 */ /* 0x000fe80000000800 */
[----:B------:R-:W-:Y:S04]  /*0fe0*/  LDS R5, [R16+0x4] ;  /* 0x0000040010057984 */ /* 0x000fe80000000800 */
[----:B------:R-:W-:Y:S04]  /*0ff0*/  LDS R6, [R16+0x8] ;  /* 0x0000080010067984 */ /* 0x000fe80000000800 */
[----:B------:R0:W1:Y:S04]  /*1000*/  LDS R7, [R16+0xc] ;  /* 0x00000c0010077984 */ /* 0x0000680000000800 */
[----:B------:R-:W-:Y:S04]  /*1010*/  LDS R8, [R24+0x1000] ;  /* 0x0010000018087984 */ /* 0x000fe80000000800 */
[----:B------:R-:W-:Y:S01]  /*1020*/  LDS R9, [R24+0x1004] ;  /* 0x0010040018097984 */ /* 0x000fe20000000800 */
[----:B0-----:R-:W-:-:S02]  /*1030*/  LOP3.LUT R16, R2, 0xc, R3, 0xf8, !PT ;  /* 0x0000000c02107812 */ /* 0x001fc400078ef803 */
[----:B------:R-:W0:Y:S01]  /*1040*/  LDC.64 R2, c[0x0][0x238] ;  /* 0x00008e00ff027b82 */ /* 0x000e220000000a00 */
[----:B------:R-:W-:Y:S01]  /*1050*/  LDS R10, [R24+0x1008] ;  /* 0x00100800180a7984 */ /* 0x000fe20000000800 */
[----:B------:R-:W-:Y:S01]  /*1060*/  ISETP.GE.AND P0, PT, R16, 0x40, PT ;  /* 0x000000401000780c */ /* 0x000fe20003f06270 */
[--C-:B------:R-:W-:Y:S02]  /*1070*/  IMAD R22, R27, 0x40, R16.reuse ;  /* 0x000000401b167824 */ /* 0x100fe400078e0210 */
[----:B------:R2:W3:Y:S01]  /*1080*/  LDS R11, [R24+0x100c] ;  /* 0x00100c00180b7984 */ /* 0x0004e20000000800 */
[----:B------:R-:W-:Y:S01]  /*1090*/  IMAD R27, R20, -0x140, R19 ;  /* 0xfffffec0141b7824 */ /* 0x000fe200078e0213 */
[C---:B------:R-:W-:Y:S02]  /*10a0*/  ISETP.LT.AND P3, PT, R0.reuse, 0x500, !P0 ;  /* 0x000005000000780c */ /* 0x040fe40004761270 */
[----:B------:R-:W-:Y:S01]  /*10b0*/  LDS R12, [R26+0x2000] ;  /* 0x002000001a0c7984 */ /* 0x000fe20000000800 */
[----:B------:R-:W-:Y:S01]  /*10c0*/  LOP3.LUT R0, R0, 0xc0, RZ, 0xfc, !PT ;  /* 0x000000c000007812 */ /* 0x000fe200078efcff */
[----:B------:R-:W-:Y:S01]  /*10d0*/  IMAD R27, R27, 0x40, R16 ;  /* 0x000000401b1b7824 */ /* 0x000fe200078e0210 */
[----:B------:R-:W-:Y:S01]  /*10e0*/  ISETP.LT.AND P1, PT, R18, 0x500, !P0 ;  /* 0x000005001200780c */ /* 0x000fe20004721270 */
[----:B------:R-:W-:Y:S01]  /*10f0*/  LDS R13, [R26+0x2004] ;  /* 0x002004001a0d7984 */ /* 0x000fe20000000800 */
[----:B--2---:R-:W-:Y:S01]  /*1100*/  LOP3.LUT R24, R17, 0xc00, RZ, 0xfc, !PT ;  /* 0x00000c0011187812 */ /* 0x004fe200078efcff */
[----:B------:R-:W-:Y:S01]  /*1110*/  IMAD R27, R20, 0x20000, R27 ;  /* 0x00020000141b7824 */ /* 0x000fe200078e021b */
[----:B------:R-:W-:Y:S01]  /*1120*/  ISETP.LT.AND P2, PT, R19, 0x500, !P0 ;  /* 0x000005001300780c */ /* 0x000fe20004741270 */
[----:B------:R-:W-:Y:S01]  /*1130*/  LDS R14, [R26+0x2008] ;  /* 0x002008001a0e7984 */ /* 0x000fe20000000800 */
[----:B------:R-:W-:Y:S01]  /*1140*/  LEA R18, R25, R16, 0x6 ;  /* 0x0000001019127211 */ /* 0x000fe200078e30ff */
[----:B------:R-:W-:Y:S01]  /*1150*/  IMAD R19, R23, 0x20000, R22 ;  /* 0x0002000017137824 */ /* 0x000fe200078e0216 */
[----:B------:R-:W-:Y:S01]  /*1160*/  ISETP.LT.AND P0, PT, R0, 0x500, !P0 ;  /* 0x000005000000780c */ /* 0x000fe20004701270 */
[----:B------:R-:W2:Y:S01]  /*1170*/  LDS R15, [R26+0x200c] ;  /* 0x00200c001a0f7984 */ /* 0x000ea20000000800 */
[----:B------:R-:W-:Y:S01]  /*1180*/  SHF.R.U32.HI R24, RZ, 0x2, R24 ;  /* 0x00000002ff187819 */ /* 0x000fe20000011618 */
[----:B------:R-:W-:-:S02]  /*1190*/  IMAD R23, R21, 0x20000, R18 ;  /* 0x0002000015177824 */ /* 0x000fc400078e0212 */
[----:B0-----:R-:W-:Y:S01]  /*11a0*/  IMAD.WIDE R18, R19, 0x4, R2 ;  /* 0x0000000413127825 */ /* 0x001fe200078e0202 */
[----:B------:R-:W-:-:S03]  /*11b0*/  LOP3.LUT R24, R24, 0x3fc, RZ, 0xc0, !PT ;  /* 0x000003fc18187812 */ /* 0x000fc600078ec0ff */
[--C-:B------:R-:W-:Y:S01]  /*11c0*/  IMAD.WIDE R20, R27, 0x4, R2.reuse ;  /* 0x000000041b147825 */ /* 0x100fe200078e0202 */
[----:B-1----:R0:W-:Y:S03]  /*11d0*/  @P3 STG.E.128 desc[UR6][R18.64], R4 ;  /* 0x0000000412003986 */ /* 0x0021e6000c101d06 */
[----:B------:R-:W-:-:S04]  /*11e0*/  IMAD.WIDE R22, R23, 0x4, R2 ;  /* 0x0000000417167825 */ /* 0x000fc800078e0202 */
[----:B------:R-:W-:-:S05]  /*11f0*/  VIADD R24, R24, UR4 ;  /* 0x0000000418187c36 */ /* 0x000fca0008000000 */
[----:B------:R-:W-:Y:S01]  /*1200*/  LEA R24, R17, R24, 0x2 ;  /* 0x0000001811187211 */ /* 0x000fe200078e10ff */
[----:B---3--:R0:W-:Y:S04]  /*1210*/  @P2 STG.E.128 desc[UR6][R20.64], R8 ;  /* 0x0000000814002986 */ /* 0x0081e8000c101d06 */
[----:B--2---:R0:W-:Y:S02]  /*1220*/  @P1 STG.E.128 desc[UR6][R22.64], R12 ;  /* 0x0000000c16001986 */ /* 0x0041e4000c101d06 */
[----:B0-----:R-:W-:Y:S05]  /*1230*/  @!P0 EXIT ;  /* 0x000000000000894d */ /* 0x001fea0003800000 */
[----:B0-----:R-:W-:Y:S01]  /*1240*/  LDS R4, [R24+0x3000] ;  /* 0x0030000018047984 */ /* 0x001fe20000000800 */
[----:B------:R-:W-:-:S03]  /*1250*/  IMAD.HI R8, R0, 0x66666667, RZ ;  /* 0x6666666700087827 */ /* 0x000fc600078e02ff */
[----:B------:R-:W-:Y:S02]  /*1260*/  LDS R5, [R24+0x3004] ;  /* 0x0030040018057984 */ /* 0x000fe40000000800 */
[----:B------:R-:W-:Y:S02]  /*1270*/  SHF.R.U32.HI R9, RZ, 0x1f, R8 ;  /* 0x0000001fff097819 */ /* 0x000fe40000011608 */
[----:B------:R-:W-:Y:S02]  /*1280*/  LDS R6, [R24+0x3008] ;  /* 0x0030080018067984 */ /* 0x000fe40000000800 */
[----:B------:R-:W-:Y:S02]  /*1290*/  LEA.HI.SX32 R9, R8, R9, 0x19 ;  /* 0x0000000908097211 */ /* 0x000fe400078fcaff */
[----:B------:R-:W0:Y:S03]  /*12a0*/  LDS R7, [R24+0x300c] ;  /* 0x00300c0018077984 */ /* 0x000e260000000800 */
[----:B------:R-:W-:-:S04]  /*12b0*/  IMAD R11, R9, -0x140, R0 ;  /* 0xfffffec0090b7824 */ /* 0x000fc800078e0200 */
[----:B------:R-:W-:-:S04]  /*12c0*/  IMAD R16, R11, 0x40, R16 ;  /* 0x000000400b107824 */ /* 0x000fc800078e0210 */
[----:B------:R-:W-:-:S04]  /*12d0*/  IMAD R9, R9, 0x20000, R16 ;  /* 0x0002000009097824 */ /* 0x000fc800078e0210 */
[----:B------:R-:W-:-:S05]  /*12e0*/  IMAD.WIDE R2, R9, 0x4, R2 ;  /* 0x0000000409027825 */ /* 0x000fca00078e0202 */
[----:B0-----:R-:W-:Y:S01]  /*12f0*/  STG.E.128 desc[UR6][R2.64], R4 ;  /* 0x0000000402007986 */ /* 0x001fe2000c101d06 */
[----:B------:R-:W-:Y:S05]  /*1300*/  EXIT ;  /* 0x000000000000794d */ /* 0x000fea0003800000 */
.L_x_0:
[----:B------:R-:W-:-:S00]  /*1310*/  BRA `(.L_x_0) ;  /* 0xfffffffc00fc7947 */ /* 0x000fc0000383ffff */
[----:B------:R-:W-:-:S00]  /*1320*/  NOP ;  /* 0x0000000000007918 */ /* 0x000fc00000000000 */
        /* <DEDUP_REMOVED lines=13> */
.L_x_1:


//--------------------- .nv.global.init           --------------------------
	.section	.nv.global.init,"aw",@progbits
.nv.global.init:
	.type		_$_str,@object
	.size		_$_str,(_$_str_$_2 - _$_str)
_$_str:
        /*0000*/ 	.byte	0x5f, 0x5f, 0x43, 0x55, 0x44, 0x41, 0x5f, 0x46, 0x54, 0x5a, 0x00
	.type		_$_str_$_2,@object
	.size		_$_str_$_2,(.L_1 - _$_str_$_2)
_$_str_$_2:
        /*000b*/ 	.byte	0x5f, 0x5f, 0x43, 0x55, 0x44, 0x41, 0x5f, 0x50, 0x52, 0x45, 0x43, 0x5f, 0x53, 0x51, 0x52, 0x54
        /*001b*/ 	.byte	0x00
.L_1:


//--------------------- .nv.shared.triton_poi_fused__native_batch_norm_legit_no_training_relu_51 --------------------------
	.section	.nv.shared.triton_poi_fused__native_batch_norm_legit_no_training_relu_51,"aw",@nobits
	.sectionflags	@""
	.align	16
	.zero		1024


//--------------------- .nv.constant0.triton_poi_fused__native_batch_norm_legit_no_training_relu_51 --------------------------
	.section	.nv.constant0.triton_poi_fused__native_batch_norm_legit_no_training_relu_51,"a",@progbits
	.sectionflags	@""
	.align	4
.nv.constant0.triton_poi_fused__native_batch_norm_legit_no_training_relu_51:
	.zero		584
